//
// Generated by NVIDIA NVVM Compiler
//
// Compiler Build ID: CL-36424714
// Cuda compilation tools, release 13.0, V13.0.88
// Based on NVVM 20.0.0
//

.version 9.0
.target sm_100
.address_size 64

	// .globl	_Z16searchWordKernelPcPi
.const .align 1 .b8 d_searchWord[10];

.visible .entry _Z16searchWordKernelPcPi(
	.param .u64 .ptr .align 1 _Z16searchWordKernelPcPi_param_0,
	.param .u64 .ptr .align 1 _Z16searchWordKernelPcPi_param_1
)
{
	.reg .pred 	%p<20>;
	.reg .b16 	%rs<53>;
	.reg .b32 	%r<6>;
	.reg .b64 	%rd<7>;

	ld.param.u64 	%rd2, [_Z16searchWordKernelPcPi_param_0];
	ld.param.u64 	%rd3, [_Z16searchWordKernelPcPi_param_1];
	mov.u32 	%r2, %tid.x;
	mov.u32 	%r3, %ctaid.x;
	mov.u32 	%r4, %ntid.x;
	mad.lo.s32 	%r1, %r3, %r4, %r2;
	setp.gt.s32 	%p1, %r1, 3;
	@%p1 bra 	$L__BB0_4;
	cvta.to.global.u64 	%rd4, %rd2;
	mul.lo.s32 	%r5, %r1, 10;
	cvt.s64.s32 	%rd5, %r5;
	add.s64 	%rd1, %rd4, %rd5;
	ld.global.u8 	%rs1, [%rd1];
	ld.const.u8 	%rs2, [d_searchWord];
	setp.ne.s16 	%p2, %rs1, %rs2;
	@%p2 bra 	$L__BB0_4;
	ld.global.u8 	%rs3, [%rd1+9];
	ld.global.u8 	%rs6, [%rd1+8];
	ld.global.u8 	%rs9, [%rd1+7];
	ld.global.u8 	%rs12, [%rd1+6];
	ld.global.u8 	%rs15, [%rd1+5];
	ld.global.u8 	%rs18, [%rd1+4];
	ld.global.u8 	%rs21, [%rd1+3];
	ld.global.u8 	%rs24, [%rd1+2];
	ld.global.u8 	%rs27, [%rd1+1];
	ld.const.u8 	%rs28, [d_searchWord+1];
	setp.ne.s16 	%p3, %rs27, %rs28;
	ld.const.u8 	%rs29, [d_searchWord+2];
	setp.ne.s16 	%p4, %rs24, %rs29;
	or.pred  	%p5, %p3, %p4;
	ld.const.u8 	%rs32, [d_searchWord+3];
	setp.ne.s16 	%p6, %rs21, %rs32;
	or.pred  	%p7, %p5, %p6;
	ld.const.u8 	%rs35, [d_searchWord+4];
	setp.ne.s16 	%p8, %rs18, %rs35;
	or.pred  	%p9, %p7, %p8;
	ld.const.u8 	%rs38, [d_searchWord+5];
	setp.ne.s16 	%p10, %rs15, %rs38;
	or.pred  	%p11, %p9, %p10;
	ld.const.u8 	%rs41, [d_searchWord+6];
	setp.ne.s16 	%p12, %rs12, %rs41;
	or.pred  	%p13, %p11, %p12;
	ld.const.u8 	%rs44, [d_searchWord+7];
	setp.ne.s16 	%p14, %rs9, %rs44;
	or.pred  	%p15, %p13, %p14;
	ld.const.u8 	%rs47, [d_searchWord+8];
	setp.ne.s16 	%p16, %rs6, %rs47;
	or.pred  	%p17, %p15, %p16;
	ld.const.u8 	%rs50, [d_searchWord+9];
	setp.ne.s16 	%p18, %rs3, %rs50;
	or.pred  	%p19, %p17, %p18;
	@%p19 bra 	$L__BB0_4;
	cvta.to.global.u64 	%rd6, %rd3;
	st.global.u32 	[%rd6], %r1;
$L__BB0_4:
	ret;

}


// ===== COMPILED SASS (sm_100) =====

	.target	sm_100

	.elftype	@"ET_EXEC"


//--------------------- .note.nv.tkinfo           --------------------------
	.section	.note.nv.tkinfo,"",@"SHT_NOTE"
	.sectionflags	@"SHF_NOTE_NV_TKINFO"
	.tkinfo
        /*0018*/ 	.word	0x00000002
        /*0030*/ 	.string	""
        /*0030*/ 	.string	"ptxas"
        /*0030*/ 	.string	"Cuda compilation tools, release 13.0, V13.0.88"
        /*0030*/ 	.string	"Build cuda_13.0.r13.0/compiler.36424714_0"
        /*0030*/ 	.string	"-arch sm_100 -m 64 "



//--------------------- .note.nv.cuinfo           --------------------------
	.section	.note.nv.cuinfo,"",@"SHT_NOTE"
	.sectionflags	@"SHF_NOTE_NV_CUINFO"
        /*0018*/ 	.short	0x0002
        /*001a*/ 	.short	0x0064
        /*001c*/ 	.short	0x0082
	.zero		2


//--------------------- .nv.info                  --------------------------
	.section	.nv.info,"",@"SHT_CUDA_INFO"
	.align	4


	//----- nvinfo : EIATTR_REGCOUNT
	.align		4
        /*0000*/ 	.byte	0x04, 0x2f
        /*0002*/ 	.short	(.L_2 - .L_1)
	.align		4
.L_1:
        /*0004*/ 	.word	index@(_Z16searchWordKernelPcPi)
        /*0008*/ 	.word	0x0000000f


	//----- nvinfo : EIATTR_FRAME_SIZE
	.align		4
.L_2:
        /*000c*/ 	.byte	0x04, 0x11
        /*000e*/ 	.short	(.L_4 - .L_3)
	.align		4
.L_3:
        /*0010*/ 	.word	index@(_Z16searchWordKernelPcPi)
        /*0014*/ 	.word	0x00000000


	//----- nvinfo : EIATTR_MIN_STACK_SIZE
	.align		4
.L_4:
        /*0018*/ 	.byte	0x04, 0x12
        /*001a*/ 	.short	(.L_6 - .L_5)
	.align		4
.L_5:
        /*001c*/ 	.word	index@(_Z16searchWordKernelPcPi)
        /*0020*/ 	.word	0x00000000
.L_6:


//--------------------- .nv.compat                --------------------------
	.section	.nv.compat,"",@"SHT_CUDA_COMPAT_INFO"
	.align	4
        /*0000*/ 	.byte	0x02, 0x09, 0x00, 0x00, 0x02, 0x02, 0x01, 0x00, 0x02, 0x05, 0x05, 0x00, 0x03, 0x07, 0x01, 0x01
        /*0010*/ 	.byte	0x02, 0x03, 0x00, 0x00, 0x02, 0x06, 0x01, 0x00, 0x04, 0x0b, 0x08, 0x00, 0x09, 0x00, 0x00, 0x00
        /*0020*/ 	.byte	0x00, 0x00, 0x00, 0x00


//--------------------- .nv.info._Z16searchWordKernelPcPi --------------------------
	.section	.nv.info._Z16searchWordKernelPcPi,"",@"SHT_CUDA_INFO"
	.sectionflags	@""
	.align	4


	//----- nvinfo : EIATTR_CUDA_API_VERSION
	.align		4
        /*0000*/ 	.byte	0x04, 0x37
        /*0002*/ 	.short	(.L_8 - .L_7)
.L_7:
        /*0004*/ 	.word	0x00000082


	//----- nvinfo : EIATTR_KPARAM_INFO
	.align		4
.L_8:
        /*0008*/ 	.byte	0x04, 0x17
        /*000a*/ 	.short	(.L_10 - .L_9)
.L_9:
        /*000c*/ 	.word	0x00000000
        /*0010*/ 	.short	0x0001
        /*0012*/ 	.short	0x0008
        /*0014*/ 	.byte	0x00, 0xf5, 0x21, 0x00


	//----- nvinfo : EIATTR_KPARAM_INFO
	.align		4
.L_10:
        /*0018*/ 	.byte	0x04, 0x17
        /*001a*/ 	.short	(.L_12 - .L_11)
.L_11:
        /*001c*/ 	.word	0x00000000
        /*0020*/ 	.short	0x0000
        /*0022*/ 	.short	0x0000
        /*0024*/ 	.byte	0x00, 0xf5, 0x21, 0x00


	//----- nvinfo : EIATTR_SPARSE_MMA_MASK
	.align		4
.L_12:
        /*0028*/ 	.byte	0x03, 0x50
        /*002a*/ 	.short	0x0000


	//----- nvinfo : EIATTR_MAXREG_COUNT
	.align		4
        /*002c*/ 	.byte	0x03, 0x1b
        /*002e*/ 	.short	0x00ff


	//----- nvinfo : EIATTR_MERCURY_ISA_VERSION
	.align		4
        /*0030*/ 	.byte	0x03, 0x5f
        /*0032*/ 	.short	0x0101


	//----- nvinfo : EIATTR_VRC_CTA_INIT_COUNT
	.align		4
        /*0034*/ 	.byte	0x02, 0x4a
	.zero		1
	.zero		1


	//----- nvinfo : EIATTR_EXIT_INSTR_OFFSETS
	.align		4
        /*0038*/ 	.byte	0x04, 0x1c
        /*003a*/ 	.short	(.L_14 - .L_13)


	//   ....[0]....
.L_13:
        /*003c*/ 	.word	0x00000060


	//   ....[1]....
        /*0040*/ 	.word	0x00000100


	//   ....[2]....
        /*0044*/ 	.word	0x000003e0


	//   ....[3]....
        /*0048*/ 	.word	0x00000410


	//----- nvinfo : EIATTR_CBANK_PARAM_SIZE
	.align		4
.L_14:
        /*004c*/ 	.byte	0x03, 0x19
        /*004e*/ 	.short	0x0010


	//----- nvinfo : EIATTR_PARAM_CBANK
	.align		4
        /*0050*/ 	.byte	0x04, 0x0a
        /*0052*/ 	.short	(.L_16 - .L_15)
	.align		4
.L_15:
        /*0054*/ 	.word	index@(.nv.constant0._Z16searchWordKernelPcPi)
        /*0058*/ 	.short	0x0380
        /*005a*/ 	.short	0x0010


	//----- nvinfo : EIATTR_SW_WAR
	.align		4
.L_16:
        /*005c*/ 	.byte	0x04, 0x36
        /*005e*/ 	.short	(.L_18 - .L_17)
.L_17:
        /*0060*/ 	.word	0x00000008
.L_18:


//--------------------- .nv.callgraph             --------------------------
	.section	.nv.callgraph,"",@"SHT_CUDA_CALLGRAPH"
	.align	4
	.sectionentsize	8
	.align		4
        /*0000*/ 	.word	0x00000000
	.align		4
        /*0004*/ 	.word	0xffffffff
	.align		4
        /*0008*/ 	.word	0x00000000
	.align		4
        /*000c*/ 	.word	0xfffffffe
	.align		4
        /*0010*/ 	.word	0x00000000
	.align		4
        /*0014*/ 	.word	0xfffffffd
	.align		4
        /*0018*/ 	.word	0x00000000
	.align		4
        /*001c*/ 	.word	0xfffffffc


//--------------------- .nv.constant3             --------------------------
	.section	.nv.constant3,"a",@progbits
.nv.constant3:
	.type		d_searchWord,@object
	.size		d_searchWord,(.L_0 - d_searchWord)
d_searchWord:
	.zero		10
.L_0:


//--------------------- .text._Z16searchWordKernelPcPi --------------------------
	.section	.text._Z16searchWordKernelPcPi,"ax",@progbits
	.align	128
        .global         _Z16searchWordKernelPcPi
        .type           _Z16searchWordKernelPcPi,@function
        .size           _Z16searchWordKernelPcPi,(.L_x_1 - _Z16searchWordKernelPcPi)
        .other          _Z16searchWordKernelPcPi,@"STO_CUDA_ENTRY STV_DEFAULT"
_Z16searchWordKernelPcPi:
.text._Z16searchWordKernelPcPi:
[----:B------:R-:W-:Y:S01]  /*0000*/  LDC R1, c[0x0][0x37c] ;  /* 0x0000df00ff017b82 */ /* 0x000fe20000000800 */
[----:B------:R-:W0:Y:S07]  /*0010*/  S2R R5, SR_TID.X ;  /* 0x0000000000057919 */ /* 0x000e2e0000002100 */
[----:B------:R-:W0:Y:S08]  /*0020*/  S2UR UR4, SR_CTAID.X ;  /* 0x00000000000479c3 */ /* 0x000e300000002500 */
[----:B------:R-:W0:Y:S02]  /*0030*/  LDC R0, c[0x0][0x360] ;  /* 0x0000d800ff007b82 */ /* 0x000e240000000800 */
[----:B0-----:R-:W-:-:S05]  /*0040*/  IMAD R5, R0, UR4, R5 ;  /* 0x0000000400057c24 */ /* 0x001fca000f8e0205 */
[----:B------:R-:W-:-:S13]  /*0050*/  ISETP.GT.AND P0, PT, R5, 0x3, PT ;  /* 0x000000030500780c */ /* 0x000fda0003f04270 */
[----:B------:R-:W-:Y:S05]  /*0060*/  @P0 EXIT ;  /* 0x000000000000094d */ /* 0x000fea0003800000 */
[----:B------:R-:W0:Y:S01]  /*0070*/  LDCU.64 UR4, c[0x0][0x380] ;  /* 0x00007000ff0477ac */ /* 0x000e220008000a00 */
[----:B------:R-:W-:Y:S01]  /*0080*/  IMAD R0, R5, 0xa, RZ ;  /* 0x0000000a05007824 */ /* 0x000fe200078e02ff */
[----:B------:R-:W1:Y:S04]  /*0090*/  LDCU.64 UR14, c[0x0][0x358] ;  /* 0x00006b00ff0e77ac */ /* 0x000e680008000a00 */
[C---:B0-----:R-:W-:Y:S01]  /*00a0*/  IADD3 R2, P0, PT, R0.reuse, UR4, RZ ;  /* 0x0000000400027c10 */ /* 0x041fe2000ff1e0ff */
[----:B------:R-:W0:Y:S03]  /*00b0*/  LDCU.U8 UR4, c[0x3][URZ] ;  /* 0x00c00000ff0477ac */ /* 0x000e260008000000 */
[----:B------:R-:W-:-:S05]  /*00c0*/  LEA.HI.X.SX32 R3, R0, UR5, 0x1, P0 ;  /* 0x0000000500037c11 */ /* 0x000fca00080f0eff */
[----:B-1----:R-:W2:Y:S01]  /*00d0*/  LDG.E.U8 R0, desc[UR14][R2.64] ;  /* 0x0000000e02007981 */ /* 0x002ea2000c1e1100 */
[----:B0-----:R-:W-:-:S06]  /*00e0*/  UPRMT UR4, UR4, 0x9910, URZ ;  /* 0x0000991004047896 */ /* 0x001fcc00080000ff */
[----:B--2---:R-:W-:-:S13]  /*00f0*/  ISETP.NE.AND P0, PT, R0, UR4, PT ;  /* 0x0000000400007c0c */ /* 0x004fda000bf05270 */
[----:B------:R-:W-:Y:S05]  /*0100*/  @P0 EXIT ;  /* 0x000000000000094d */ /* 0x000fea0003800000 */
[----:B------:R-:W2:Y:S04]  /*0110*/  LDG.E.U8 R12, desc[UR14][R2.64+0x2] ;  /* 0x0000020e020c7981 */ /* 0x000ea8000c1e1100 */
[----:B------:R-:W3:Y:S04]  /*0120*/  LDG.E.U8 R11, desc[UR14][R2.64+0x1] ;  /* 0x0000010e020b7981 */ /* 0x000ee8000c1e1100 */
[----:B------:R-:W4:Y:S04]  /*0130*/  LDG.E.U8 R10, desc[UR14][R2.64+0x3] ;  /* 0x0000030e020a7981 */ /* 0x000f28000c1e1100 */
[----:B------:R-:W5:Y:S04]  /*0140*/  LDG.E.U8 R9, desc[UR14][R2.64+0x4] ;  /* 0x0000040e02097981 */ /* 0x000f68000c1e1100 */
[----:B------:R-:W5:Y:S04]  /*0150*/  LDG.E.U8 R8, desc[UR14][R2.64+0x5] ;  /* 0x0000050e02087981 */ /* 0x000f68000c1e1100 */
[----:B------:R-:W5:Y:S04]  /*0160*/  LDG.E.U8 R7, desc[UR14][R2.64+0x6] ;  /* 0x0000060e02077981 */ /* 0x000f68000c1e1100 */
[----:B------:R-:W5:Y:S04]  /*0170*/  LDG.E.U8 R6, desc[UR14][R2.64+0x7] ;  /* 0x0000070e02067981 */ /* 0x000f68000c1e1100 */
[----:B------:R-:W5:Y:S04]  /*0180*/  LDG.E.U8 R4, desc[UR14][R2.64+0x8] ;  /* 0x0000080e02047981 */ /* 0x000f68000c1e1100 */
[----:B------:R-:W5:Y:S01]  /*0190*/  LDG.E.U8 R0, desc[UR14][R2.64+0x9] ;  /* 0x0000090e02007981 */ /* 0x000f62000c1e1100 */
[----:B------:R-:W0:Y:S01]  /*01a0*/  LDCU.U8 UR5, c[0x3][0x2] ;  /* 0x00c00040ff0577ac */ /* 0x000e220008000000 */
[----:B------:R-:W1:Y:S01]  /*01b0*/  LDCU.U8 UR4, c[0x3][0x1] ;  /* 0x00c00020ff0477ac */ /* 0x000e620008000000 */
[----:B------:R-:W1:Y:S01]  /*01c0*/  LDCU.U8 UR6, c[0x3][0x3] ;  /* 0x00c00060ff0677ac */ /* 0x000e620008000000 */
[----:B------:R-:W1:Y:S01]  /*01d0*/  LDCU.U8 UR7, c[0x3][0x4] ;  /* 0x00c00080ff0777ac */ /* 0x000e620008000000 */
[----:B------:R-:W1:Y:S01]  /*01e0*/  LDCU.U8 UR8, c[0x3][0x5] ;  /* 0x00c000a0ff0877ac */ /* 0x000e620008000000 */
[----:B0-----:R-:W-:Y:S01]  /*01f0*/  UPRMT UR12, UR5, 0x9910, URZ ;  /* 0x00009910050c7896 */ /* 0x001fe200080000ff */
[----:B------:R-:W0:Y:S01]  /*0200*/  LDCU.U8 UR9, c[0x3][0x6] ;  /* 0x00c000c0ff0977ac */ /* 0x000e220008000000 */
[----:B-1----:R-:W-:Y:S01]  /*0210*/  UPRMT UR11, UR4, 0x9910, URZ ;  /* 0x00009910040b7896 */ /* 0x002fe200080000ff */
[----:B------:R-:W1:Y:S04]  /*0220*/  LDCU.U8 UR5, c[0x3][0x7] ;  /* 0x00c000e0ff0577ac */ /* 0x000e680008000000 */
[----:B------:R-:W-:Y:S01]  /*0230*/  UMOV UR4, UR12 ;  /* 0x0000000c00047c82 */ /* 0x000fe20008000000 */
[----:B------:R-:W-:Y:S01]  /*0240*/  UPRMT UR12, UR6, 0x9910, URZ ;  /* 0x00009910060c7896 */ /* 0x000fe200080000ff */
[----:B------:R-:W1:Y:S01]  /*0250*/  LDCU.U8 UR10, c[0x3][0x8] ;  /* 0x00c00100ff0a77ac */ /* 0x000e620008000000 */
[----:B------:R-:W-:Y:S01]  /*0260*/  UPRMT UR7, UR7, 0x9910, URZ ;  /* 0x0000991007077896 */ /* 0x000fe200080000ff */
[----:B------:R-:W1:Y:S01]  /*0270*/  LDCU.U8 UR6, c[0x3][0x9] ;  /* 0x00c00120ff0677ac */ /* 0x000e620008000000 */
[----:B------:R-:W-:-:S02]  /*0280*/  UPRMT UR8, UR8, 0x9910, URZ ;  /* 0x0000991008087896 */ /* 0x000fc400080000ff */
[----:B0-----:R-:W-:Y:S02]  /*0290*/  UPRMT UR9, UR9, 0x9910, URZ ;  /* 0x0000991009097896 */ /* 0x001fe400080000ff */
[----:B-1----:R-:W-:Y:S02]  /*02a0*/  UPRMT UR5, UR5, 0x9910, URZ ;  /* 0x0000991005057896 */ /* 0x002fe400080000ff */
[----:B------:R-:W-:Y:S02]  /*02b0*/  UPRMT UR10, UR10, 0x9910, URZ ;  /* 0x000099100a0a7896 */ /* 0x000fe400080000ff */
[----:B------:R-:W-:Y:S01]  /*02c0*/  UPRMT UR6, UR6, 0x9910, URZ ;  /* 0x0000991006067896 */ /* 0x000fe200080000ff */
[----:B--2---:R-:W-:Y:S01]  /*02d0*/  ISETP.NE.AND P0, PT, R12, UR4, PT ;  /* 0x000000040c007c0c */ /* 0x004fe2000bf05270 */
[----:B------:R-:W-:-:S03]  /*02e0*/  UMOV UR4, UR11 ;  /* 0x0000000b00047c82 */ /* 0x000fc60008000000 */
[----:B---3--:R-:W-:Y:S01]  /*02f0*/  ISETP.NE.OR P0, PT, R11, UR4, P0 ;  /* 0x000000040b007c0c */ /* 0x008fe20008705670 */
[----:B------:R-:W-:-:S03]  /*0300*/  UMOV UR4, UR12 ;  /* 0x0000000c00047c82 */ /* 0x000fc60008000000 */
[----:B----4-:R-:W-:Y:S01]  /*0310*/  ISETP.NE.OR P0, PT, R10, UR4, P0 ;  /* 0x000000040a007c0c */ /* 0x010fe20008705670 */
[----:B------:R-:W-:-:S03]  /*0320*/  UMOV UR4, UR7 ;  /* 0x0000000700047c82 */ /* 0x000fc60008000000 */
[----:B-----5:R-:W-:Y:S01]  /*0330*/  ISETP.NE.OR P0, PT, R9, UR4, P0 ;  /* 0x0000000409007c0c */ /* 0x020fe20008705670 */
[----:B------:R-:W-:-:S03]  /*0340*/  UMOV UR4, UR8 ;  /* 0x0000000800047c82 */ /* 0x000fc60008000000 */
[----:B------:R-:W-:Y:S01]  /*0350*/  ISETP.NE.OR P0, PT, R8, UR4, P0 ;  /* 0x0000000408007c0c */ /* 0x000fe20008705670 */
[----:B------:R-:W-:-:S03]  /*0360*/  UMOV UR4, UR9 ;  /* 0x0000000900047c82 */ /* 0x000fc60008000000 */
[----:B------:R-:W-:Y:S01]  /*0370*/  ISETP.NE.OR P0, PT, R7, UR4, P0 ;  /* 0x0000000407007c0c */ /* 0x000fe20008705670 */
[----:B------:R-:W-:-:S03]  /*0380*/  UMOV UR4, UR5 ;  /* 0x0000000500047c82 */ /* 0x000fc60008000000 */
[----:B------:R-:W-:Y:S01]  /*0390*/  ISETP.NE.OR P0, PT, R6, UR4, P0 ;  /* 0x0000000406007c0c */ /* 0x000fe20008705670 */
[----:B------:R-:W-:-:S03]  /*03a0*/  UMOV UR4, UR10 ;  /* 0x0000000a00047c82 */ /* 0x000fc60008000000 */
[----:B------:R-:W-:Y:S01]  /*03b0*/  ISETP.NE.OR P0, PT, R4, UR4, P0 ;  /* 0x0000000404007c0c */ /* 0x000fe20008705670 */
[----:B------:R-:W-:-:S03]  /*03c0*/  UMOV UR4, UR6 ;  /* 0x0000000600047c82 */ /* 0x000fc60008000000 */
[----:B------:R-:W-:-:S13]  /*03d0*/  ISETP.NE.OR P0, PT, R0, UR4, P0 ;  /* 0x0000000400007c0c */ /* 0x000fda0008705670 */
[----:B------:R-:W-:Y:S05]  /*03e0*/  @P0 EXIT ;  /* 0x000000000000094d */ /* 0x000fea0003800000 */
[----:B------:R-:W0:Y:S02]  /*03f0*/  LDC.64 R2, c[0x0][0x388] ;  /* 0x0000e200ff027b82 */ /* 0x000e240000000a00 */
[----:B0-----:R-:W-:Y:S01]  /*0400*/  STG.E desc[UR14][R2.64], R5 ;  /* 0x0000000502007986 */ /* 0x001fe2000c10190e */
[----:B------:R-:W-:Y:S05]  /*0410*/  EXIT ;  /* 0x000000000000794d */ /* 0x000fea0003800000 */
.L_x_0:
[----:B------:R-:W-:-:S00]  /*0420*/  BRA `(.L_x_0) ;  /* 0xfffffffc00fc7947 */ /* 0x000fc0000383ffff */
[----:B------:R-:W-:-:S00]  /*0430*/  NOP ;  /* 0x0000000000007918 */ /* 0x000fc00000000000 */
        /* <DEDUP_REMOVED lines=12> */
.L_x_1:


//--------------------- .nv.shared.reserved.0     --------------------------
	.section	.nv.shared.reserved.0,"aw",@nobits
	.weak		__nv_reservedSMEM_offset_0_alias
	.size		__nv_reservedSMEM_offset_0_alias, 0, 64
	.other		__nv_reservedSMEM_offset_0_alias,@"STO_CUDA_RESERVED_SHARED STV_DEFAULT"
__nv_reservedSMEM_offset_0_alias:
	.zero		0
	.zero		64


//--------------------- .nv.constant0._Z16searchWordKernelPcPi --------------------------
	.section	.nv.constant0._Z16searchWordKernelPcPi,"a",@progbits
	.sectionflags	@""
	.align	4
.nv.constant0._Z16searchWordKernelPcPi:
	.zero		912


//--------------------- SYMBOLS --------------------------

	.type		.nv.reservedSmem.offset0,@object
	.size		.nv.reservedSmem.offset0,0x4
